//
// Generated by NVIDIA NVVM Compiler
//
// Compiler Build ID: CL-36424714
// Cuda compilation tools, release 13.0, V13.0.88
// Based on NVVM 20.0.0
//

.version 9.0
.target sm_100
.address_size 64

	// .globl	_Z8run_stepPbS_

.visible .entry _Z8run_stepPbS_(
	.param .u64 .ptr .align 1 _Z8run_stepPbS__param_0,
	.param .u64 .ptr .align 1 _Z8run_stepPbS__param_1
)
{
	.reg .pred 	%p<17>;
	.reg .b16 	%rs<15>;
	.reg .b32 	%r<27>;
	.reg .b64 	%rd<71>;

	ld.param.u64 	%rd24, [_Z8run_stepPbS__param_0];
	ld.param.u64 	%rd23, [_Z8run_stepPbS__param_1];
	cvta.to.global.u64 	%rd1, %rd24;
	mov.u32 	%r2, %ntid.x;
	mov.u32 	%r3, %nctaid.x;
	mul.lo.s32 	%r4, %r2, %r3;
	cvt.u64.u32 	%rd2, %r4;
	mov.u32 	%r5, %ntid.y;
	mov.u32 	%r6, %nctaid.y;
	mul.lo.s32 	%r7, %r5, %r6;
	cvt.u64.u32 	%rd3, %r7;
	mov.u32 	%r8, %ctaid.x;
	mov.u32 	%r9, %tid.x;
	mad.lo.s32 	%r10, %r8, %r2, %r9;
	cvt.u64.u32 	%rd4, %r10;
	mov.u32 	%r11, %ctaid.y;
	mov.u32 	%r12, %tid.y;
	mad.lo.s32 	%r1, %r11, %r5, %r12;
	cvt.u64.u32 	%rd25, %r1;
	rem.u32 	%r13, %r10, %r4;
	rem.u32 	%r14, %r1, %r7;
	cvt.u64.u32 	%rd5, %r14;
	mul.wide.u32 	%rd6, %r13, %r7;
	add.s64 	%rd7, %rd6, %rd5;
	add.s64 	%rd26, %rd1, %rd7;
	ld.global.u8 	%rs1, [%rd26];
	setp.eq.s32 	%p1, %r10, 0;
	selp.b64 	%rd27, %rd2, 0, %p1;
	add.s64 	%rd28, %rd4, %rd27;
	add.s64 	%rd8, %rd28, -1;
	setp.eq.s32 	%p2, %r1, 0;
	selp.b64 	%rd29, %rd3, 0, %p2;
	add.s64 	%rd30, %rd25, %rd29;
	add.s64 	%rd9, %rd30, -1;
	and.b64  	%rd31, %rd8, -4294967296;
	setp.ne.s64 	%p3, %rd31, 0;
	@%p3 bra 	$L__BB0_2;
	cvt.u32.u64 	%r15, %rd2;
	cvt.u32.u64 	%r16, %rd8;
	rem.u32 	%r17, %r16, %r15;
	cvt.u64.u32 	%rd68, %r17;
	bra.uni 	$L__BB0_3;
$L__BB0_2:
	rem.u64 	%rd68, %rd8, %rd2;
$L__BB0_3:
	and.b64  	%rd32, %rd9, -4294967296;
	setp.ne.s64 	%p4, %rd32, 0;
	@%p4 bra 	$L__BB0_5;
	cvt.u32.u64 	%r18, %rd3;
	cvt.u32.u64 	%r19, %rd9;
	rem.u32 	%r20, %r19, %r18;
	cvt.u64.u32 	%rd69, %r20;
	bra.uni 	$L__BB0_6;
$L__BB0_5:
	rem.u64 	%rd69, %rd9, %rd3;
$L__BB0_6:
	cvt.u32.u64 	%r21, %rd3;
	mul.lo.s64 	%rd33, %rd68, %rd3;
	add.s64 	%rd34, %rd33, %rd69;
	add.s64 	%rd35, %rd1, %rd34;
	ld.global.u8 	%rs5, [%rd35];
	setp.ne.s16 	%p5, %rs5, 0;
	selp.u64 	%rd36, 1, 0, %p5;
	add.s64 	%rd37, %rd33, %rd5;
	add.s64 	%rd38, %rd1, %rd37;
	ld.global.u8 	%rs6, [%rd38];
	setp.ne.s16 	%p6, %rs6, 0;
	selp.u64 	%rd39, 1, 0, %p6;
	add.s64 	%rd40, %rd36, %rd39;
	add.s32 	%r22, %r1, 1;
	rem.u32 	%r23, %r22, %r21;
	cvt.u64.u32 	%rd16, %r23;
	add.s64 	%rd41, %rd33, %rd16;
	add.s64 	%rd42, %rd1, %rd41;
	ld.global.u8 	%rs7, [%rd42];
	setp.ne.s16 	%p7, %rs7, 0;
	selp.u64 	%rd43, 1, 0, %p7;
	add.s64 	%rd44, %rd40, %rd43;
	add.s64 	%rd45, %rd6, %rd69;
	add.s64 	%rd46, %rd1, %rd45;
	ld.global.u8 	%rs8, [%rd46];
	setp.ne.s16 	%p8, %rs8, 0;
	selp.u64 	%rd47, 1, 0, %p8;
	add.s64 	%rd48, %rd44, %rd47;
	add.s64 	%rd49, %rd6, %rd16;
	add.s64 	%rd50, %rd1, %rd49;
	ld.global.u8 	%rs9, [%rd50];
	setp.ne.s16 	%p9, %rs9, 0;
	selp.u64 	%rd51, 1, 0, %p9;
	add.s64 	%rd17, %rd48, %rd51;
	add.s64 	%rd18, %rd4, 1;
	and.b64  	%rd52, %rd18, 4294967296;
	setp.ne.s64 	%p10, %rd52, 0;
	@%p10 bra 	$L__BB0_8;
	cvt.u32.u64 	%r24, %rd2;
	cvt.u32.u64 	%r25, %rd18;
	rem.u32 	%r26, %r25, %r24;
	cvt.u64.u32 	%rd70, %r26;
	bra.uni 	$L__BB0_9;
$L__BB0_8:
	rem.u64 	%rd70, %rd18, %rd2;
$L__BB0_9:
	mul.lo.s64 	%rd53, %rd70, %rd3;
	add.s64 	%rd54, %rd53, %rd69;
	add.s64 	%rd55, %rd1, %rd54;
	ld.global.u8 	%rs10, [%rd55];
	setp.ne.s16 	%p11, %rs10, 0;
	selp.u64 	%rd56, 1, 0, %p11;
	add.s64 	%rd57, %rd17, %rd56;
	add.s64 	%rd58, %rd53, %rd5;
	add.s64 	%rd59, %rd1, %rd58;
	ld.global.u8 	%rs11, [%rd59];
	setp.ne.s16 	%p12, %rs11, 0;
	selp.u64 	%rd60, 1, 0, %p12;
	add.s64 	%rd61, %rd57, %rd60;
	add.s64 	%rd62, %rd53, %rd16;
	add.s64 	%rd63, %rd1, %rd62;
	ld.global.u8 	%rs12, [%rd63];
	setp.ne.s16 	%p13, %rs12, 0;
	selp.u64 	%rd64, 1, 0, %p13;
	add.s64 	%rd22, %rd61, %rd64;
	setp.eq.s16 	%p14, %rs1, 0;
	@%p14 bra 	$L__BB0_11;
	and.b64  	%rd65, %rd22, 254;
	setp.eq.s64 	%p15, %rd65, 2;
	selp.b16 	%rs14, %rs1, 0, %p15;
	bra.uni 	$L__BB0_12;
$L__BB0_11:
	setp.eq.s64 	%p16, %rd22, 3;
	selp.u16 	%rs14, 1, 0, %p16;
$L__BB0_12:
	cvta.to.global.u64 	%rd66, %rd23;
	add.s64 	%rd67, %rd66, %rd7;
	st.global.u8 	[%rd67], %rs14;
	ret;

}


// ===== COMPILED SASS (sm_100) =====

	.target	sm_100

	.elftype	@"ET_EXEC"


//--------------------- .note.nv.tkinfo           --------------------------
	.section	.note.nv.tkinfo,"",@"SHT_NOTE"
	.sectionflags	@"SHF_NOTE_NV_TKINFO"
	.tkinfo
        /*0018*/ 	.word	0x00000002
        /*0030*/ 	.string	""
        /*0030*/ 	.string	"ptxas"
        /*0030*/ 	.string	"Cuda compilation tools, release 13.0, V13.0.88"
        /*0030*/ 	.string	"Build cuda_13.0.r13.0/compiler.36424714_0"
        /*0030*/ 	.string	"-arch sm_100 -m 64 "



//--------------------- .note.nv.cuinfo           --------------------------
	.section	.note.nv.cuinfo,"",@"SHT_NOTE"
	.sectionflags	@"SHF_NOTE_NV_CUINFO"
        /*0018*/ 	.short	0x0002
        /*001a*/ 	.short	0x0064
        /*001c*/ 	.short	0x0082
	.zero		2


//--------------------- .nv.info                  --------------------------
	.section	.nv.info,"",@"SHT_CUDA_INFO"
	.align	4


	//----- nvinfo : EIATTR_REGCOUNT
	.align		4
        /*0000*/ 	.byte	0x04, 0x2f
        /*0002*/ 	.short	(.L_1 - .L_0)
	.align		4
.L_0:
        /*0004*/ 	.word	index@(_Z8run_stepPbS_)
        /*0008*/ 	.word	0x00000020


	//----- nvinfo : EIATTR_FRAME_SIZE
	.align		4
.L_1:
        /*000c*/ 	.byte	0x04, 0x11
        /*000e*/ 	.short	(.L_3 - .L_2)
	.align		4
.L_2:
        /*0010*/ 	.word	index@($__internal_0_$__cuda_sm20_rem_u64)
        /*0014*/ 	.word	0x00000000


	//----- nvinfo : EIATTR_FRAME_SIZE
	.align		4
.L_3:
        /*0018*/ 	.byte	0x04, 0x11
        /*001a*/ 	.short	(.L_5 - .L_4)
	.align		4
.L_4:
        /*001c*/ 	.word	index@(_Z8run_stepPbS_)
        /*0020*/ 	.word	0x00000000


	//----- nvinfo : EIATTR_MIN_STACK_SIZE
	.align		4
.L_5:
        /*0024*/ 	.byte	0x04, 0x12
        /*0026*/ 	.short	(.L_7 - .L_6)
	.align		4
.L_6:
        /*0028*/ 	.word	index@(_Z8run_stepPbS_)
        /*002c*/ 	.word	0x00000000
.L_7:


//--------------------- .nv.compat                --------------------------
	.section	.nv.compat,"",@"SHT_CUDA_COMPAT_INFO"
	.align	4
        /*0000*/ 	.byte	0x02, 0x09, 0x00, 0x00, 0x02, 0x02, 0x01, 0x00, 0x02, 0x05, 0x05, 0x00, 0x03, 0x07, 0x01, 0x01
        /*0010*/ 	.byte	0x02, 0x03, 0x00, 0x00, 0x02, 0x06, 0x01, 0x00, 0x04, 0x0b, 0x08, 0x00, 0x09, 0x00, 0x00, 0x00
        /*0020*/ 	.byte	0x00, 0x00, 0x00, 0x00


//--------------------- .nv.info._Z8run_stepPbS_  --------------------------
	.section	.nv.info._Z8run_stepPbS_,"",@"SHT_CUDA_INFO"
	.sectionflags	@""
	.align	4


	//----- nvinfo : EIATTR_CUDA_API_VERSION
	.align		4
        /*0000*/ 	.byte	0x04, 0x37
        /*0002*/ 	.short	(.L_9 - .L_8)
.L_8:
        /*0004*/ 	.word	0x00000082


	//----- nvinfo : EIATTR_KPARAM_INFO
	.align		4
.L_9:
        /*0008*/ 	.byte	0x04, 0x17
        /*000a*/ 	.short	(.L_11 - .L_10)
.L_10:
        /*000c*/ 	.word	0x00000000
        /*0010*/ 	.short	0x0001
        /*0012*/ 	.short	0x0008
        /*0014*/ 	.byte	0x00, 0xf5, 0x21, 0x00


	//----- nvinfo : EIATTR_KPARAM_INFO
	.align		4
.L_11:
        /*0018*/ 	.byte	0x04, 0x17
        /*001a*/ 	.short	(.L_13 - .L_12)
.L_12:
        /*001c*/ 	.word	0x00000000
        /*0020*/ 	.short	0x0000
        /*0022*/ 	.short	0x0000
        /*0024*/ 	.byte	0x00, 0xf5, 0x21, 0x00


	//----- nvinfo : EIATTR_SPARSE_MMA_MASK
	.align		4
.L_13:
        /*0028*/ 	.byte	0x03, 0x50
        /*002a*/ 	.short	0x0000


	//----- nvinfo : EIATTR_MAXREG_COUNT
	.align		4
        /*002c*/ 	.byte	0x03, 0x1b
        /*002e*/ 	.short	0x00ff


	//----- nvinfo : EIATTR_MERCURY_ISA_VERSION
	.align		4
        /*0030*/ 	.byte	0x03, 0x5f
        /*0032*/ 	.short	0x0101


	//----- nvinfo : EIATTR_VRC_CTA_INIT_COUNT
	.align		4
        /*0034*/ 	.byte	0x02, 0x4a
	.zero		1
	.zero		1


	//----- nvinfo : EIATTR_EXIT_INSTR_OFFSETS
	.align		4
        /*0038*/ 	.byte	0x04, 0x1c
        /*003a*/ 	.short	(.L_15 - .L_14)


	//   ....[0]....
.L_14:
        /*003c*/ 	.word	0x00000f20


	//----- nvinfo : EIATTR_CRS_STACK_SIZE
	.align		4
.L_15:
        /*0040*/ 	.byte	0x04, 0x1e
        /*0042*/ 	.short	(.L_17 - .L_16)
.L_16:
        /*0044*/ 	.word	0x00000000


	//----- nvinfo : EIATTR_CBANK_PARAM_SIZE
	.align		4
.L_17:
        /*0048*/ 	.byte	0x03, 0x19
        /*004a*/ 	.short	0x0010


	//----- nvinfo : EIATTR_PARAM_CBANK
	.align		4
        /*004c*/ 	.byte	0x04, 0x0a
        /*004e*/ 	.short	(.L_19 - .L_18)
	.align		4
.L_18:
        /*0050*/ 	.word	index@(.nv.constant0._Z8run_stepPbS_)
        /*0054*/ 	.short	0x0380
        /*0056*/ 	.short	0x0010


	//----- nvinfo : EIATTR_SW_WAR
	.align		4
.L_19:
        /*0058*/ 	.byte	0x04, 0x36
        /*005a*/ 	.short	(.L_21 - .L_20)
.L_20:
        /*005c*/ 	.word	0x00000008
.L_21:


//--------------------- .nv.callgraph             --------------------------
	.section	.nv.callgraph,"",@"SHT_CUDA_CALLGRAPH"
	.align	4
	.sectionentsize	8
	.align		4
        /*0000*/ 	.word	0x00000000
	.align		4
        /*0004*/ 	.word	0xffffffff
	.align		4
        /*0008*/ 	.word	0x00000000
	.align		4
        /*000c*/ 	.word	0xfffffffe
	.align		4
        /*0010*/ 	.word	0x00000000
	.align		4
        /*0014*/ 	.word	0xfffffffd
	.align		4
        /*0018*/ 	.word	0x00000000
	.align		4
        /*001c*/ 	.word	0xfffffffc


//--------------------- .text._Z8run_stepPbS_     --------------------------
	.section	.text._Z8run_stepPbS_,"ax",@progbits
	.align	128
        .global         _Z8run_stepPbS_
        .type           _Z8run_stepPbS_,@function
        .size           _Z8run_stepPbS_,(.L_x_10 - _Z8run_stepPbS_)
        .other          _Z8run_stepPbS_,@"STO_CUDA_ENTRY STV_DEFAULT"
_Z8run_stepPbS_:
.text._Z8run_stepPbS_:
[----:B------:R-:W-:Y:S01]  /*0000*/  LDC R1, c[0x0][0x37c] ;  /* 0x0000df00ff017b82 */ /* 0x000fe20000000800 */
[----:B------:R-:W0:Y:S07]  /*0010*/  LDCU UR4, c[0x0][0x360] ;  /* 0x00006c00ff0477ac */ /* 0x000e2e0008000800 */
[----:B------:R-:W0:Y:S01]  /*0020*/  LDC R0, c[0x0][0x370] ;  /* 0x0000dc00ff007b82 */ /* 0x000e220000000800 */
[----:B------:R-:W1:Y:S01]  /*0030*/  S2R R7, SR_CTAID.X ;  /* 0x0000000000077919 */ /* 0x000e620000002500 */
[----:B------:R-:W-:Y:S01]  /*0040*/  IMAD.MOV.U32 R8, RZ, RZ, RZ ;  /* 0x000000ffff087224 */ /* 0x000fe200078e00ff */
[----:B------:R-:W2:Y:S01]  /*0050*/  LDCU UR5, c[0x0][0x364] ;  /* 0x00006c80ff0577ac */ /* 0x000ea20008000800 */
[----:B------:R-:W1:Y:S01]  /*0060*/  S2R R10, SR_TID.X ;  /* 0x00000000000a7919 */ /* 0x000e620000002100 */
[----:B------:R-:W3:Y:S03]  /*0070*/  LDCU.64 UR6, c[0x0][0x358] ;  /* 0x00006b00ff0677ac */ /* 0x000ee60008000a00 */
[----:B------:R-:W2:Y:S01]  /*0080*/  LDC R2, c[0x0][0x374] ;  /* 0x0000dd00ff027b82 */ /* 0x000ea20000000800 */
[----:B------:R-:W4:Y:S01]  /*0090*/  S2R R23, SR_CTAID.Y ;  /* 0x0000000000177919 */ /* 0x000f220000002600 */
[----:B------:R-:W4:Y:S01]  /*00a0*/  S2R R12, SR_TID.Y ;  /* 0x00000000000c7919 */ /* 0x000f220000002200 */
[----:B0-----:R-:W-:-:S04]  /*00b0*/  IMAD R0, R0, UR4, RZ ;  /* 0x0000000400007c24 */ /* 0x001fc8000f8e02ff */
[----:B------:R-:W0:Y:S01]  /*00c0*/  I2F.U32.RP R3, R0 ;  /* 0x0000000000037306 */ /* 0x000e220000209000 */
[----:B------:R-:W-:Y:S01]  /*00d0*/  LOP3.LUT R14, RZ, R0, RZ, 0x33, !PT ;  /* 0x00000000ff0e7212 */ /* 0x000fe200078e33ff */
[----:B--2---:R-:W-:-:S06]  /*00e0*/  IMAD R2, R2, UR5, RZ ;  /* 0x0000000502027c24 */ /* 0x004fcc000f8e02ff */
[----:B------:R-:W2:Y:S01]  /*00f0*/  I2F.U32.RP R6, R2 ;  /* 0x0000000200067306 */ /* 0x000ea20000209000 */
[----:B------:R-:W-:Y:S01]  /*0100*/  IMAD.MOV R11, RZ, RZ, -R2 ;  /* 0x000000ffff0b7224 */ /* 0x000fe200078e0a02 */
[----:B------:R-:W-:-:S06]  /*0110*/  ISETP.NE.U32.AND P3, PT, R2, RZ, PT ;  /* 0x000000ff0200720c */ /* 0x000fcc0003f65070 */
[----:B0-----:R-:W0:Y:S01]  /*0120*/  MUFU.RCP R3, R3 ;  /* 0x0000000300037308 */ /* 0x001e220000001000 */
[----:B----4-:R-:W-:-:S07]  /*0130*/  IMAD R23, R23, UR5, R12 ;  /* 0x0000000517177c24 */ /* 0x010fce000f8e020c */
[----:B--2---:R-:W2:Y:S01]  /*0140*/  MUFU.RCP R6, R6 ;  /* 0x0000000600067308 */ /* 0x004ea20000001000 */
[----:B0-----:R-:W-:Y:S02]  /*0150*/  VIADD R9, R3, 0xffffffe ;  /* 0x0ffffffe03097836 */ /* 0x001fe40000000000 */
[----:B------:R-:W-:-:S05]  /*0160*/  IMAD.MOV R3, RZ, RZ, -R0 ;  /* 0x000000ffff037224 */ /* 0x000fca00078e0a00 */
[----:B------:R-:W0:Y:S01]  /*0170*/  F2I.FTZ.U32.TRUNC.NTZ R9, R9 ;  /* 0x0000000900097305 */ /* 0x000e22000021f000 */
[----:B--2---:R-:W-:-:S07]  /*0180*/  VIADD R4, R6, 0xffffffe ;  /* 0x0ffffffe06047836 */ /* 0x004fce0000000000 */
[----:B------:R2:W4:Y:S01]  /*0190*/  F2I.FTZ.U32.TRUNC.NTZ R5, R4 ;  /* 0x0000000400057305 */ /* 0x000522000021f000 */
[----:B0-----:R-:W-:Y:S02]  /*01a0*/  IMAD R3, R3, R9, RZ ;  /* 0x0000000903037224 */ /* 0x001fe400078e02ff */
[----:B--2---:R-:W-:Y:S02]  /*01b0*/  IMAD.MOV.U32 R4, RZ, RZ, RZ ;  /* 0x000000ffff047224 */ /* 0x004fe400078e00ff */
[----:B------:R-:W-:-:S04]  /*01c0*/  IMAD.HI.U32 R8, R9, R3, R8 ;  /* 0x0000000309087227 */ /* 0x000fc800078e0008 */
[----:B----4-:R-:W-:Y:S02]  /*01d0*/  IMAD R11, R11, R5, RZ ;  /* 0x000000050b0b7224 */ /* 0x010fe400078e02ff */
[----:B-1----:R-:W-:Y:S01]  /*01e0*/  IMAD R3, R7, UR4, R10 ;  /* 0x0000000407037c24 */ /* 0x002fe2000f8e020a */
[----:B------:R-:W0:Y:S01]  /*01f0*/  LDCU.64 UR4, c[0x0][0x380] ;  /* 0x00007000ff0477ac */ /* 0x000e220008000a00 */
[----:B------:R-:W-:-:S04]  /*0200*/  IMAD.HI.U32 R6, R5, R11, R4 ;  /* 0x0000000b05067227 */ /* 0x000fc800078e0004 */
[----:B------:R-:W-:-:S04]  /*0210*/  IMAD.HI.U32 R4, R8, R3, RZ ;  /* 0x0000000308047227 */ /* 0x000fc800078e00ff */
[----:B------:R-:W-:Y:S02]  /*0220*/  IMAD.MOV R4, RZ, RZ, -R4 ;  /* 0x000000ffff047224 */ /* 0x000fe400078e0a04 */
[----:B------:R-:W-:-:S04]  /*0230*/  IMAD.HI.U32 R6, R6, R23, RZ ;  /* 0x0000001706067227 */ /* 0x000fc800078e00ff */
[----:B------:R-:W-:Y:S01]  /*0240*/  IMAD R7, R0, R4, R3 ;  /* 0x0000000400077224 */ /* 0x000fe200078e0203 */
[----:B------:R-:W-:-:S04]  /*0250*/  IADD3 R6, PT, PT, -R6, RZ, RZ ;  /* 0x000000ff06067210 */ /* 0x000fc80007ffe1ff */
[----:B------:R-:W-:Y:S01]  /*0260*/  ISETP.GE.U32.AND P0, PT, R7, R0, PT ;  /* 0x000000000700720c */ /* 0x000fe20003f06070 */
[----:B------:R-:W-:-:S05]  /*0270*/  IMAD R5, R2, R6, R23 ;  /* 0x0000000602057224 */ /* 0x000fca00078e0217 */
[----:B------:R-:W-:-:S07]  /*0280*/  ISETP.GE.U32.AND P2, PT, R5, R2, PT ;  /* 0x000000020500720c */ /* 0x000fce0003f46070 */
[----:B------:R-:W-:Y:S01]  /*0290*/  @P0 IMAD.IADD R7, R7, 0x1, -R0 ;  /* 0x0000000107070824 */ /* 0x000fe200078e0a00 */
[----:B------:R-:W-:-:S04]  /*02a0*/  ISETP.NE.U32.AND P0, PT, R0, RZ, PT ;  /* 0x000000ff0000720c */ /* 0x000fc80003f05070 */
[----:B------:R-:W-:Y:S01]  /*02b0*/  ISETP.GE.U32.AND P1, PT, R7, R0, PT ;  /* 0x000000000700720c */ /* 0x000fe20003f26070 */
[----:B------:R-:W-:-:S05]  /*02c0*/  @P2 IMAD.IADD R5, R5, 0x1, -R2 ;  /* 0x0000000105052824 */ /* 0x000fca00078e0a02 */
[----:B------:R-:W-:-:S07]  /*02d0*/  ISETP.GE.U32.AND P2, PT, R5, R2, PT ;  /* 0x000000020500720c */ /* 0x000fce0003f46070 */
[----:B------:R-:W-:-:S05]  /*02e0*/  @P1 IMAD.IADD R7, R7, 0x1, -R0 ;  /* 0x0000000107071824 */ /* 0x000fca00078e0a00 */
[----:B------:R-:W-:Y:S01]  /*02f0*/  SEL R13, R14, R7, !P0 ;  /* 0x000000070e0d7207 */ /* 0x000fe20004000000 */
[----:B------:R-:W-:Y:S01]  /*0300*/  @P2 IMAD.IADD R5, R5, 0x1, -R2 ;  /* 0x0000000105052824 */ /* 0x000fe200078e0a02 */
[----:B------:R-:W-:-:S03]  /*0310*/  @!P3 LOP3.LUT R5, RZ, R2, RZ, 0x33, !PT ;  /* 0x00000002ff05b212 */ /* 0x000fc600078e33ff */
[----:B------:R-:W-:-:S03]  /*0320*/  IMAD.WIDE.U32 R12, R13, R2, RZ ;  /* 0x000000020d0c7225 */ /* 0x000fc600078e00ff */
[----:B------:R-:W-:-:S05]  /*0330*/  IADD3 R4, P1, PT, R5, R12, RZ ;  /* 0x0000000c05047210 */ /* 0x000fca0007f3e0ff */
[----:B------:R-:W-:Y:S01]  /*0340*/  IMAD.X R6, RZ, RZ, R13, P1 ;  /* 0x000000ffff067224 */ /* 0x000fe200008e060d */
[----:B0-----:R-:W-:-:S04]  /*0350*/  IADD3 R10, P1, PT, R4, UR4, RZ ;  /* 0x00000004040a7c10 */ /* 0x001fc8000ff3e0ff */
[----:B------:R-:W-:Y:S02]  /*0360*/  IADD3.X R11, PT, PT, R6, UR5, RZ, P1, !PT ;  /* 0x00000005060b7c10 */ /* 0x000fe40008ffe4ff */
[----:B------:R-:W-:-:S03]  /*0370*/  ISETP.NE.AND P1, PT, R3, RZ, PT ;  /* 0x000000ff0300720c */ /* 0x000fc60003f25270 */
[----:B---3--:R0:W5:Y:S01]  /*0380*/  LDG.E.U8 R7, desc[UR6][R10.64] ;  /* 0x000000060a077981 */ /* 0x008162000c1e1100 */
[----:B------:R-:W-:Y:S01]  /*0390*/  SEL R16, R0, RZ, !P1 ;  /* 0x000000ff00107207 */ /* 0x000fe20004800000 */
[----:B------:R-:W-:Y:S01]  /*03a0*/  UMOV UR4, URZ ;  /* 0x000000ff00047c82 */ /* 0x000fe20008000000 */
[----:B------:R-:W-:Y:S01]  /*03b0*/  ISETP.NE.AND P1, PT, R23, RZ, PT ;  /* 0x000000ff1700720c */ /* 0x000fe20003f25270 */
[----:B------:R-:W-:Y:S01]  /*03c0*/  BSSY.RECONVERGENT B0, `(.L_x_0) ;  /* 0x0000017000007945 */ /* 0x000fe20003800200 */
[----:B------:R-:W-:Y:S02]  /*03d0*/  IADD3 R9, P2, P3, R3, -0x1, R16 ;  /* 0xffffffff03097810 */ /* 0x000fe40007b5e010 */
[----:B------:R-:W-:Y:S02]  /*03e0*/  SEL R16, R2, RZ, !P1 ;  /* 0x000000ff02107207 */ /* 0x000fe40004800000 */
[----:B0-----:R-:W-:Y:S02]  /*03f0*/  IADD3.X R11, PT, PT, RZ, -0x1, RZ, P2, P3 ;  /* 0xffffffffff0b7810 */ /* 0x001fe400017e64ff */
[----:B------:R-:W-:-:S02]  /*0400*/  IADD3 R17, P2, P3, R23, -0x1, R16 ;  /* 0xffffffff17117810 */ /* 0x000fc40007b5e010 */
[----:B------:R-:W-:Y:S02]  /*0410*/  ISETP.NE.U32.AND P1, PT, R11, RZ, PT ;  /* 0x000000ff0b00720c */ /* 0x000fe40003f25070 */
[----:B------:R-:W-:-:S11]  /*0420*/  IADD3.X R16, PT, PT, RZ, -0x1, RZ, P2, P3 ;  /* 0xffffffffff107810 */ /* 0x000fd600017e64ff */
[----:B------:R-:W-:Y:S05]  /*0430*/  @P1 BRA `(.L_x_1) ;  /* 0x0000000000281947 */ /* 0x000fea0003800000 */
[----:B------:R-:W-:-:S04]  /*0440*/  IMAD.HI.U32 R8, R8, R9, RZ ;  /* 0x0000000908087227 */ /* 0x000fc800078e00ff */
[----:B------:R-:W-:-:S04]  /*0450*/  IMAD.MOV R8, RZ, RZ, -R8 ;  /* 0x000000ffff087224 */ /* 0x000fc800078e0a08 */
[----:B------:R-:W-:-:S05]  /*0460*/  IMAD R15, R0, R8, R9 ;  /* 0x00000008000f7224 */ /* 0x000fca00078e0209 */
[----:B------:R-:W-:-:S13]  /*0470*/  ISETP.GE.U32.AND P1, PT, R15, R0, PT ;  /* 0x000000000f00720c */ /* 0x000fda0003f26070 */
[----:B------:R-:W-:-:S04]  /*0480*/  @P1 IADD3 R15, PT, PT, -R0, R15, RZ ;  /* 0x0000000f000f1210 */ /* 0x000fc80007ffe1ff */
[----:B------:R-:W-:-:S13]  /*0490*/  ISETP.GE.U32.AND P1, PT, R15, R0, PT ;  /* 0x000000000f00720c */ /* 0x000fda0003f26070 */
[----:B------:R-:W-:-:S05]  /*04a0*/  @P1 IMAD.IADD R15, R15, 0x1, -R0 ;  /* 0x000000010f0f1824 */ /* 0x000fca00078e0a00 */
[----:B------:R-:W-:Y:S01]  /*04b0*/  SEL R14, R14, R15, !P0 ;  /* 0x0000000f0e0e7207 */ /* 0x000fe20004000000 */
[----:B------:R-:W-:Y:S01]  /*04c0*/  IMAD.MOV.U32 R15, RZ, RZ, RZ ;  /* 0x000000ffff0f7224 */ /* 0x000fe200078e00ff */
[----:B------:R-:W-:Y:S06]  /*04d0*/  BRA `(.L_x_2) ;  /* 0x0000000000147947 */ /* 0x000fec0003800000 */
.L_x_1:
[----:B------:R-:W-:Y:S01]  /*04e0*/  IMAD.MOV.U32 R8, RZ, RZ, R0 ;  /* 0x000000ffff087224 */ /* 0x000fe200078e0000 */
[----:B------:R-:W-:-:S07]  /*04f0*/  MOV R10, 0x510 ;  /* 0x00000510000a7802 */ /* 0x000fce0000000f00 */
[----:B-----5:R-:W-:Y:S05]  /*0500*/  CALL.REL.NOINC `($__internal_0_$__cuda_sm20_rem_u64) ;  /* 0x0000000800887944 */ /* 0x020fea0003c00000 */
[----:B------:R-:W-:Y:S02]  /*0510*/  IMAD.MOV.U32 R14, RZ, RZ, R8 ;  /* 0x000000ffff0e7224 */ /* 0x000fe400078e0008 */
[----:B------:R-:W-:-:S07]  /*0520*/  IMAD.MOV.U32 R15, RZ, RZ, R9 ;  /* 0x000000ffff0f7224 */ /* 0x000fce00078e0009 */
.L_x_2:
[----:B------:R-:W-:Y:S05]  /*0530*/  BSYNC.RECONVERGENT B0 ;  /* 0x0000000000007941 */ /* 0x000fea0003800200 */
.L_x_0:
[----:B------:R-:W-:Y:S01]  /*0540*/  ISETP.NE.U32.AND P0, PT, R16, RZ, PT ;  /* 0x000000ff1000720c */ /* 0x000fe20003f05070 */
[----:B------:R-:W-:-:S12]  /*0550*/  BSSY.RECONVERGENT B0, `(.L_x_3) ;  /* 0x000001c000007945 */ /* 0x000fd80003800200 */
[----:B------:R-:W-:Y:S05]  /*0560*/  @P0 BRA `(.L_x_4) ;  /* 0x00000000004c0947 */ /* 0x000fea0003800000 */
[----:B------:R-:W0:Y:S01]  /*0570*/  I2F.U32.RP R10, R2 ;  /* 0x00000002000a7306 */ /* 0x000e220000209000 */
[----:B------:R-:W-:Y:S01]  /*0580*/  IADD3 R11, PT, PT, RZ, -R2, RZ ;  /* 0x80000002ff0b7210 */ /* 0x000fe20007ffe0ff */
[----:B------:R-:W-:Y:S01]  /*0590*/  IMAD.MOV.U32 R8, RZ, RZ, RZ ;  /* 0x000000ffff087224 */ /* 0x000fe200078e00ff */
[----:B------:R-:W-:-:S05]  /*05a0*/  ISETP.NE.U32.AND P1, PT, R2, RZ, PT ;  /* 0x000000ff0200720c */ /* 0x000fca0003f25070 */
[----:B0-----:R-:W0:Y:S02]  /*05b0*/  MUFU.RCP R10, R10 ;  /* 0x0000000a000a7308 */ /* 0x001e240000001000 */
[----:B0-----:R-:W-:-:S06]  /*05c0*/  VIADD R9, R10, 0xffffffe ;  /* 0x0ffffffe0a097836 */ /* 0x001fcc0000000000 */
[----:B------:R-:W0:Y:S02]  /*05d0*/  F2I.FTZ.U32.TRUNC.NTZ R9, R9 ;  /* 0x0000000900097305 */ /* 0x000e24000021f000 */
[----:B0-----:R-:W-:-:S04]  /*05e0*/  IMAD R11, R11, R9, RZ ;  /* 0x000000090b0b7224 */ /* 0x001fc800078e02ff */
[----:B------:R-:W-:-:S06]  /*05f0*/  IMAD.HI.U32 R8, R9, R11, R8 ;  /* 0x0000000b09087227 */ /* 0x000fcc00078e0008 */
[----:B------:R-:W-:-:S04]  /*0600*/  IMAD.HI.U32 R8, R8, R17, RZ ;  /* 0x0000001108087227 */ /* 0x000fc800078e00ff */
[----:B------:R-:W-:-:S04]  /*0610*/  IMAD.MOV R8, RZ, RZ, -R8 ;  /* 0x000000ffff087224 */ /* 0x000fc800078e0a08 */
[----:B------:R-:W-:Y:S02]  /*0620*/  IMAD R16, R2, R8, R17 ;  /* 0x0000000802107224 */ /* 0x000fe400078e0211 */
[----:B------:R-:W-:-:S03]  /*0630*/  IMAD.MOV.U32 R17, RZ, RZ, RZ ;  /* 0x000000ffff117224 */ /* 0x000fc600078e00ff */
[----:B------:R-:W-:-:S13]  /*0640*/  ISETP.GE.U32.AND P0, PT, R16, R2, PT ;  /* 0x000000021000720c */ /* 0x000fda0003f06070 */
[----:B------:R-:W-:-:S05]  /*0650*/  @P0 IMAD.IADD R16, R16, 0x1, -R2 ;  /* 0x0000000110100824 */ /* 0x000fca00078e0a02 */
[----:B------:R-:W-:-:S13]  /*0660*/  ISETP.GE.U32.AND P0, PT, R16, R2, PT ;  /* 0x000000021000720c */ /* 0x000fda0003f06070 */
[----:B------:R-:W-:Y:S01]  /*0670*/  @P0 IMAD.IADD R16, R16, 0x1, -R2 ;  /* 0x0000000110100824 */ /* 0x000fe200078e0a02 */
[----:B------:R-:W-:Y:S01]  /*0680*/  @!P1 LOP3.LUT R16, RZ, R2, RZ, 0x33, !PT ;  /* 0x00000002ff109212 */ /* 0x000fe200078e33ff */
[----:B------:R-:W-:Y:S06]  /*0690*/  BRA `(.L_x_5) ;  /* 0x00000000001c7947 */ /* 0x000fec0003800000 */
.L_x_4:
[----:B------:R-:W-:Y:S01]  /*06a0*/  IMAD.MOV.U32 R9, RZ, RZ, R17 ;  /* 0x000000ffff097224 */ /* 0x000fe200078e0011 */
[----:B------:R-:W-:Y:S01]  /*06b0*/  MOV R11, R16 ;  /* 0x00000010000b7202 */ /* 0x000fe20000000f00 */
[----:B------:R-:W-:Y:S01]  /*06c0*/  IMAD.MOV.U32 R8, RZ, RZ, R2 ;  /* 0x000000ffff087224 */ /* 0x000fe200078e0002 */
[----:B------:R-:W-:-:S07]  /*06d0*/  MOV R10, 0x6f0 ;  /* 0x000006f0000a7802 */ /* 0x000fce0000000f00 */
[----:B-----5:R-:W-:Y:S05]  /*06e0*/  CALL.REL.NOINC `($__internal_0_$__cuda_sm20_rem_u64) ;  /* 0x0000000800107944 */ /* 0x020fea0003c00000 */
[----:B------:R-:W-:Y:S02]  /*06f0*/  IMAD.MOV.U32 R16, RZ, RZ, R8 ;  /* 0x000000ffff107224 */ /* 0x000fe400078e0008 */
[----:B------:R-:W-:-:S07]  /*0700*/  IMAD.MOV.U32 R17, RZ, RZ, R9 ;  /* 0x000000ffff117224 */ /* 0x000fce00078e0009 */
.L_x_5:
[----:B------:R-:W-:Y:S05]  /*0710*/  BSYNC.RECONVERGENT B0 ;  /* 0x0000000000007941 */ /* 0x000fea0003800200 */
.L_x_3:
[----:B------:R-:W0:Y:S01]  /*0720*/  I2F.U32.RP R10, R2 ;  /* 0x00000002000a7306 */ /* 0x000e220000209000 */
[----:B------:R-:W-:Y:S01]  /*0730*/  IMAD.MOV R11, RZ, RZ, -R2 ;  /* 0x000000ffff0b7224 */ /* 0x000fe200078e0a02 */
[----:B------:R-:W-:Y:S01]  /*0740*/  IADD3 R23, PT, PT, R23, 0x1, RZ ;  /* 0x0000000117177810 */ /* 0x000fe20007ffe0ff */
[----:B------:R-:W-:Y:S01]  /*0750*/  IMAD.MOV.U32 R8, RZ, RZ, RZ ;  /* 0x000000ffff087224 */ /* 0x000fe200078e00ff */
[----:B------:R-:W-:Y:S01]  /*0760*/  ISETP.NE.U32.AND P1, PT, R2, RZ, PT ;  /* 0x000000ff0200720c */ /* 0x000fe20003f25070 */
[----:B------:R-:W1:Y:S01]  /*0770*/  LDCU.64 UR8, c[0x0][0x380] ;  /* 0x00007000ff0877ac */ /* 0x000e620008000a00 */
[----:B------:R-:W-:Y:S02]  /*0780*/  IMAD.MOV.U32 R18, RZ, RZ, R16 ;  /* 0x000000ffff127224 */ /* 0x000fe400078e0010 */
[----:B------:R-:W-:Y:S02]  /*0790*/  IMAD.MOV.U32 R19, RZ, RZ, R17 ;  /* 0x000000ffff137224 */ /* 0x000fe400078e0011 */
[----:B------:R-:W-:-:S02]  /*07a0*/  IMAD R21, R15, R2, RZ ;  /* 0x000000020f157224 */ /* 0x000fc400078e02ff */
[----:B------:R-:W-:Y:S01]  /*07b0*/  IMAD.WIDE.U32 R18, R2, R14, R18 ;  /* 0x0000000e02127225 */ /* 0x000fe200078e0012 */
[----:B0-----:R-:W0:Y:S03]  /*07c0*/  MUFU.RCP R10, R10 ;  /* 0x0000000a000a7308 */ /* 0x001e260000001000 */
[----:B0-----:R-:W-:-:S06]  /*07d0*/  VIADD R9, R10, 0xffffffe ;  /* 0x0ffffffe0a097836 */ /* 0x001fcc0000000000 */
[----:B------:R-:W0:Y:S02]  /*07e0*/  F2I.FTZ.U32.TRUNC.NTZ R9, R9 ;  /* 0x0000000900097305 */ /* 0x000e24000021f000 */
[----:B0-----:R-:W-:-:S04]  /*07f0*/  IMAD R11, R11, R9, RZ ;  /* 0x000000090b0b7224 */ /* 0x001fc800078e02ff */
[----:B------:R-:W-:-:S04]  /*0800*/  IMAD.HI.U32 R8, R9, R11, R8 ;  /* 0x0000000b09087227 */ /* 0x000fc800078e0008 */
[----:B------:R-:W-:Y:S02]  /*0810*/  HFMA2 R9, -RZ, RZ, 0, 0 ;  /* 0x00000000ff097431 */ /* 0x000fe400000001ff */
[----:B------:R-:W-:Y:S02]  /*0820*/  IMAD.MOV.U32 R11, RZ, RZ, RZ ;  /* 0x000000ffff0b7224 */ /* 0x000fe400078e00ff */
[----:B------:R-:W-:-:S04]  /*0830*/  IMAD.HI.U32 R8, R8, R23, RZ ;  /* 0x0000001708087227 */ /* 0x000fc800078e00ff */
[----:B------:R-:W-:-:S04]  /*0840*/  IMAD.MOV R8, RZ, RZ, -R8 ;  /* 0x000000ffff087224 */ /* 0x000fc800078e0a08 */
[----:B------:R-:W-:Y:S02]  /*0850*/  IMAD R23, R2, R8, R23 ;  /* 0x0000000802177224 */ /* 0x000fe400078e0217 */
[----:B------:R-:W-:-:S03]  /*0860*/  IMAD.MOV.U32 R8, RZ, RZ, R5 ;  /* 0x000000ffff087224 */ /* 0x000fc600078e0005 */
[----:B------:R-:W-:Y:S01]  /*0870*/  ISETP.GE.U32.AND P0, PT, R23, R2, PT ;  /* 0x000000021700720c */ /* 0x000fe20003f06070 */
[----:B------:R-:W-:-:S12]  /*0880*/  IMAD.WIDE.U32 R8, R2, R14, R8 ;  /* 0x0000000e02087225 */ /* 0x000fd800078e0008 */
[----:B------:R-:W-:-:S05]  /*0890*/  @P0 IMAD.IADD R23, R23, 0x1, -R2 ;  /* 0x0000000117170824 */ /* 0x000fca00078e0a02 */
[----:B------:R-:W-:-:S13]  /*08a0*/  ISETP.GE.U32.AND P0, PT, R23, R2, PT ;  /* 0x000000021700720c */ /* 0x000fda0003f06070 */
[----:B------:R-:W-:Y:S01]  /*08b0*/  @P0 IMAD.IADD R23, R23, 0x1, -R2 ;  /* 0x0000000117170824 */ /* 0x000fe200078e0a02 */
[----:B------:R-:W-:Y:S02]  /*08c0*/  @!P1 LOP3.LUT R23, RZ, R2, RZ, 0x33, !PT ;  /* 0x00000002ff179212 */ /* 0x000fe400078e33ff */
[----:B-1----:R-:W-:Y:S02]  /*08d0*/  IADD3 R18, P0, PT, R18, UR8, RZ ;  /* 0x0000000812127c10 */ /* 0x002fe4000ff1e0ff */
[----:B------:R-:W-:Y:S01]  /*08e0*/  IADD3 R8, P1, PT, R8, UR8, RZ ;  /* 0x0000000808087c10 */ /* 0x000fe2000ff3e0ff */
[----:B------:R-:W-:Y:S01]  /*08f0*/  IMAD.MOV.U32 R10, RZ, RZ, R23 ;  /* 0x000000ffff0a7224 */ /* 0x000fe200078e0017 */
[----:B------:R-:W-:Y:S02]  /*0900*/  IADD3.X R19, PT, PT, R19, UR9, R21, P0, !PT ;  /* 0x0000000913137c10 */ /* 0x000fe400087fe415 */
[----:B------:R-:W-:Y:S01]  /*0910*/  IADD3.X R9, PT, PT, R21, UR9, R9, P1, !PT ;  /* 0x0000000915097c10 */ /* 0x000fe20008ffe409 */
[----:B------:R-:W-:-:S02]  /*0920*/  IMAD.WIDE.U32 R14, R2, R14, R10 ;  /* 0x0000000e020e7225 */ /* 0x000fc400078e000a */
[----:B------:R-:W2:Y:S01]  /*0930*/  LDG.E.U8 R18, desc[UR6][R18.64] ;  /* 0x0000000612127981 */ /* 0x000ea2000c1e1100 */
[----:B------:R-:W-:-:S03]  /*0940*/  IADD3 R10, P0, PT, R14, UR8, RZ ;  /* 0x000000080e0a7c10 */ /* 0x000fc6000ff1e0ff */
[----:B------:R0:W3:Y:S01]  /*0950*/  LDG.E.U8 R8, desc[UR6][R8.64] ;  /* 0x0000000608087981 */ /* 0x0000e2000c1e1100 */
[----:B------:R-:W-:Y:S02]  /*0960*/  IADD3.X R11, PT, PT, R21, UR9, R15, P0, !PT ;  /* 0x00000009150b7c10 */ /* 0x000fe400087fe40f */
[----:B------:R-:W-:-:S03]  /*0970*/  IADD3 R14, P0, P1, R12, UR8, R16 ;  /* 0x000000080c0e7c10 */ /* 0x000fc6000f91e010 */
[----:B------:R1:W4:Y:S01]  /*0980*/  LDG.E.U8 R10, desc[UR6][R10.64] ;  /* 0x000000060a0a7981 */ /* 0x000322000c1e1100 */
[----:B------:R-:W-:Y:S02]  /*0990*/  IADD3.X R15, PT, PT, R13, UR9, R17, P0, P1 ;  /* 0x000000090d0f7c10 */ /* 0x000fe400087e2411 */
[----:B------:R-:W-:-:S03]  /*09a0*/  IADD3 R12, P2, P3, R12, UR8, R23 ;  /* 0x000000080c0c7c10 */ /* 0x000fc6000fb5e017 */
[----:B------:R-:W4:Y:S01]  /*09b0*/  LDG.E.U8 R14, desc[UR6][R14.64] ;  /* 0x000000060e0e7981 */ /* 0x000f22000c1e1100 */
[----:B------:R-:W-:-:S05]  /*09c0*/  IADD3.X R13, PT, PT, R13, UR9, RZ, P2, P3 ;  /* 0x000000090d0d7c10 */ /* 0x000fca00097e64ff */
[----:B------:R-:W4:Y:S01]  /*09d0*/  LDG.E.U8 R12, desc[UR6][R12.64] ;  /* 0x000000060c0c7981 */ /* 0x000f22000c1e1100 */
[----:B0-----:R-:W-:-:S05]  /*09e0*/  IADD3 R9, P4, PT, R3, 0x1, RZ ;  /* 0x0000000103097810 */ /* 0x001fca0007f9e0ff */
[----:B-1----:R-:W-:Y:S01]  /*09f0*/  IMAD.X R11, RZ, RZ, RZ, P4 ;  /* 0x000000ffff0b7224 */ /* 0x002fe200020e06ff */
[----:B------:R-:W-:Y:S01]  /*0a00*/  BSSY.RECONVERGENT B0, `(.L_x_6) ;  /* 0x0000027000007945 */ /* 0x000fe20003800200 */
[----:B--2---:R-:W-:Y:S02]  /*0a10*/  ISETP.NE.AND P0, PT, R18, RZ, PT ;  /* 0x000000ff1200720c */ /* 0x004fe40003f05270 */
[----:B---3--:R-:W-:Y:S02]  /*0a20*/  ISETP.NE.AND P1, PT, R8, RZ, PT ;  /* 0x000000ff0800720c */ /* 0x008fe40003f25270 */
[----:B------:R-:W-:Y:S02]  /*0a30*/  SEL R18, RZ, 0x1, !P0 ;  /* 0x00000001ff127807 */ /* 0x000fe40004000000 */
[----:B------:R-:W-:Y:S02]  /*0a40*/  SEL R19, RZ, 0x1, !P1 ;  /* 0x00000001ff137807 */ /* 0x000fe40004800000 */
[----:B----4-:R-:W-:-:S04]  /*0a50*/  ISETP.NE.AND P2, PT, R10, RZ, PT ;  /* 0x000000ff0a00720c */ /* 0x010fc80003f45270 */
[----:B------:R-:W-:Y:S02]  /*0a60*/  SEL R8, RZ, 0x1, !P2 ;  /* 0x00000001ff087807 */ /* 0x000fe40005000000 */
[----:B------:R-:W-:Y:S02]  /*0a70*/  ISETP.NE.AND P2, PT, R14, RZ, PT ;  /* 0x000000ff0e00720c */ /* 0x000fe40003f45270 */
[----:B------:R-:W-:Y:S02]  /*0a80*/  IADD3 R10, P0, P1, R8, R18, R19 ;  /* 0x00000012080a7210 */ /* 0x000fe4000791e013 */
[----:B------:R-:W-:Y:S02]  /*0a90*/  SEL R8, RZ, 0x1, !P2 ;  /* 0x00000001ff087807 */ /* 0x000fe40005000000 */
[----:B------:R-:W-:Y:S02]  /*0aa0*/  LOP3.LUT P2, RZ, R11, 0x1, RZ, 0xc0, !PT ;  /* 0x000000010bff7812 */ /* 0x000fe4000784c0ff */
[----:B------:R-:W-:-:S04]  /*0ab0*/  ISETP.NE.AND P3, PT, R12, RZ, PT ;  /* 0x000000ff0c00720c */ /* 0x000fc80003f65270 */
[----:B------:R-:W-:Y:S02]  /*0ac0*/  SEL R3, RZ, 0x1, !P3 ;  /* 0x00000001ff037807 */ /* 0x000fe40005800000 */
[----:B------:R-:W-:Y:S02]  /*0ad0*/  IADD3.X R12, PT, PT, RZ, RZ, RZ, P0, P1 ;  /* 0x000000ffff0c7210 */ /* 0x000fe400007e24ff */
[----:B------:R-:W-:-:S04]  /*0ae0*/  IADD3 R3, P3, P4, R3, R10, R8 ;  /* 0x0000000a03037210 */ /* 0x000fc80007c7e008 */
[----:B------:R-:W-:Y:S01]  /*0af0*/  IADD3.X R12, PT, PT, RZ, R12, RZ, P3, P4 ;  /* 0x0000000cff0c7210 */ /* 0x000fe20001fe84ff */
[----:B------:R-:W-:Y:S08]  /*0b00*/  @P2 BRA `(.L_x_7) ;  /* 0x00000000004c2947 */ /* 0x000ff00003800000 */
[----:B------:R-:W0:Y:S01]  /*0b10*/  I2F.U32.RP R13, R0 ;  /* 0x00000000000d7306 */ /* 0x000e220000209000 */
[----:B------:R-:W-:Y:S01]  /*0b20*/  IMAD.MOV R15, RZ, RZ, -R0 ;  /* 0x000000ffff0f7224 */ /* 0x000fe200078e0a00 */
[----:B------:R-:W-:-:S06]  /*0b30*/  ISETP.NE.U32.AND P1, PT, R0, RZ, PT ;  /* 0x000000ff0000720c */ /* 0x000fcc0003f25070 */
[----:B0-----:R-:W0:Y:S02]  /*0b40*/  MUFU.RCP R13, R13 ;  /* 0x0000000d000d7308 */ /* 0x001e240000001000 */
[----:B0-----:R-:W-:-:S06]  /*0b50*/  VIADD R10, R13, 0xffffffe ;  /* 0x0ffffffe0d0a7836 */ /* 0x001fcc0000000000 */
[----:B------:R0:W1:Y:S02]  /*0b60*/  F2I.FTZ.U32.TRUNC.NTZ R11, R10 ;  /* 0x0000000a000b7305 */ /* 0x000064000021f000 */
[----:B0-----:R-:W-:Y:S02]  /*0b70*/  IMAD.MOV.U32 R10, RZ, RZ, RZ ;  /* 0x000000ffff0a7224 */ /* 0x001fe400078e00ff */
[----:B-1----:R-:W-:-:S04]  /*0b80*/  IMAD R15, R15, R11, RZ ;  /* 0x0000000b0f0f7224 */ /* 0x002fc800078e02ff */
[----:B------:R-:W-:-:S06]  /*0b90*/  IMAD.HI.U32 R8, R11, R15, R10 ;  /* 0x0000000f0b087227 */ /* 0x000fcc00078e000a */
[----:B------:R-:W-:-:S05]  /*0ba0*/  IMAD.HI.U32 R8, R8, R9, RZ ;  /* 0x0000000908087227 */ /* 0x000fca00078e00ff */
[----:B------:R-:W-:-:S05]  /*0bb0*/  IADD3 R8, PT, PT, -R8, RZ, RZ ;  /* 0x000000ff08087210 */ /* 0x000fca0007ffe1ff */
        /* <DEDUP_REMOVED lines=8> */
.L_x_7:
[----:B------:R-:W-:Y:S01]  /*0c40*/  IMAD.MOV.U32 R8, RZ, RZ, R0 ;  /* 0x000000ffff087224 */ /* 0x000fe200078e0000 */
[----:B------:R-:W-:-:S07]  /*0c50*/  MOV R10, 0xc70 ;  /* 0x00000c70000a7802 */ /* 0x000fce0000000f00 */
[----:B-----5:R-:W-:Y:S05]  /*0c60*/  CALL.REL.NOINC `($__internal_0_$__cuda_sm20_rem_u64) ;  /* 0x0000000000b07944 */ /* 0x020fea0003c00000 */
.L_x_8:
[----:B------:R-:W-:Y:S05]  /*0c70*/  BSYNC.RECONVERGENT B0 ;  /* 0x0000000000007941 */ /* 0x000fea0003800200 */
.L_x_6:
[----:B------:R-:W0:Y:S01]  /*0c80*/  LDCU.64 UR8, c[0x0][0x380] ;  /* 0x00007000ff0877ac */ /* 0x000e220008000a00 */
[----:B------:R-:W-:Y:S01]  /*0c90*/  IMAD.MOV.U32 R10, RZ, RZ, R16 ;  /* 0x000000ffff0a7224 */ /* 0x000fe200078e0010 */
[----:B------:R-:W-:Y:S01]  /*0ca0*/  MOV R14, R5 ;  /* 0x00000005000e7202 */ /* 0x000fe20000000f00 */
[----:B------:R-:W-:Y:S02]  /*0cb0*/  IMAD.MOV.U32 R11, RZ, RZ, R17 ;  /* 0x000000ffff0b7224 */ /* 0x000fe400078e0011 */
[----:B------:R-:W-:Y:S02]  /*0cc0*/  IMAD.MOV.U32 R15, RZ, RZ, RZ ;  /* 0x000000ffff0f7224 */ /* 0x000fe400078e00ff */
[----:B------:R-:W-:-:S04]  /*0cd0*/  IMAD.WIDE.U32 R10, R2, R8, R10 ;  /* 0x00000008020a7225 */ /* 0x000fc800078e000a */
[----:B------:R-:W-:Y:S02]  /*0ce0*/  IMAD.MOV.U32 R16, RZ, RZ, R23 ;  /* 0x000000ffff107224 */ /* 0x000fe400078e0017 */
[----:B------:R-:W-:Y:S02]  /*0cf0*/  IMAD.MOV.U32 R17, RZ, RZ, RZ ;  /* 0x000000ffff117224 */ /* 0x000fe400078e00ff */
[----:B------:R-:W-:-:S04]  /*0d00*/  IMAD.WIDE.U32 R14, R2, R8, R14 ;  /* 0x00000008020e7225 */ /* 0x000fc800078e000e */
[----:B------:R-:W-:Y:S01]  /*0d10*/  IMAD.WIDE.U32 R16, R2, R8, R16 ;  /* 0x0000000802107225 */ /* 0x000fe200078e0010 */
[----:B0-----:R-:W-:Y:S02]  /*0d20*/  IADD3 R8, P0, PT, R10, UR8, RZ ;  /* 0x000000080a087c10 */ /* 0x001fe4000ff1e0ff */
[----:B------:R-:W-:Y:S01]  /*0d30*/  IADD3 R10, P1, PT, R14, UR8, RZ ;  /* 0x000000080e0a7c10 */ /* 0x000fe2000ff3e0ff */
[----:B------:R-:W-:Y:S01]  /*0d40*/  IMAD R5, R9, R2, RZ ;  /* 0x0000000209057224 */ /* 0x000fe200078e02ff */
[----:B------:R-:W-:-:S04]  /*0d50*/  IADD3 R14, P2, PT, R16, UR8, RZ ;  /* 0x00000008100e7c10 */ /* 0x000fc8000ff5e0ff */
[----:B------:R-:W-:Y:S02]  /*0d60*/  IADD3.X R9, PT, PT, R11, UR9, R5, P0, !PT ;  /* 0x000000090b097c10 */ /* 0x000fe400087fe405 */
[C---:B------:R-:W-:Y:S02]  /*0d70*/  IADD3.X R11, PT, PT, R5.reuse, UR9, R15, P1, !PT ;  /* 0x00000009050b7c10 */ /* 0x040fe40008ffe40f */
[----:B------:R-:W-:Y:S01]  /*0d80*/  IADD3.X R15, PT, PT, R5, UR9, R17, P2, !PT ;  /* 0x00000009050f7c10 */ /* 0x000fe200097fe411 */
[----:B------:R-:W2:Y:S01]  /*0d90*/  LDG.E.U8 R8, desc[UR6][R8.64] ;  /* 0x0000000608087981 */ /* 0x000ea2000c1e1100 */
[----:B------:R-:W0:Y:S03]  /*0da0*/  LDCU.64 UR8, c[0x0][0x388] ;  /* 0x00007100ff0877ac */ /* 0x000e260008000a00 */
[----:B------:R-:W3:Y:S04]  /*0db0*/  LDG.E.U8 R10, desc[UR6][R10.64] ;  /* 0x000000060a0a7981 */ /* 0x000ee8000c1e1100 */
[----:B------:R-:W4:Y:S01]  /*0dc0*/  LDG.E.U8 R14, desc[UR6][R14.64] ;  /* 0x000000060e0e7981 */ /* 0x000f22000c1e1100 */
[----:B-----5:R-:W-:-:S02]  /*0dd0*/  ISETP.NE.AND P2, PT, R7, RZ, PT ;  /* 0x000000ff0700720c */ /* 0x020fc40003f45270 */
[----:B--2---:R-:W-:Y:S02]  /*0de0*/  ISETP.NE.AND P0, PT, R8, RZ, PT ;  /* 0x000000ff0800720c */ /* 0x004fe40003f05270 */
[----:B---3--:R-:W-:Y:S02]  /*0df0*/  ISETP.NE.AND P1, PT, R10, RZ, PT ;  /* 0x000000ff0a00720c */ /* 0x008fe40003f25270 */
[----:B------:R-:W-:Y:S02]  /*0e00*/  SEL R2, RZ, 0x1, !P0 ;  /* 0x00000001ff027807 */ /* 0x000fe40004000000 */
[----:B------:R-:W-:Y:S02]  /*0e10*/  SEL R0, RZ, 0x1, !P1 ;  /* 0x00000001ff007807 */ /* 0x000fe40004800000 */
[----:B----4-:R-:W-:Y:S02]  /*0e20*/  ISETP.NE.AND P0, PT, R14, RZ, PT ;  /* 0x000000ff0e00720c */ /* 0x010fe40003f05270 */
[----:B------:R-:W-:-:S02]  /*0e30*/  IADD3 R3, P1, P4, R0, R3, R2 ;  /* 0x0000000300037210 */ /* 0x000fc40007c3e002 */
[----:B------:R-:W-:Y:S02]  /*0e40*/  SEL R0, RZ, 0x1, !P0 ;  /* 0x00000001ff007807 */ /* 0x000fe40004000000 */
[----:B------:R-:W-:Y:S02]  /*0e50*/  IADD3.X R12, PT, PT, RZ, R12, RZ, P1, P4 ;  /* 0x0000000cff0c7210 */ /* 0x000fe40000fe84ff */
[----:B------:R-:W-:-:S04]  /*0e60*/  IADD3 R0, P3, PT, R0, R3, RZ ;  /* 0x0000000300007210 */ /* 0x000fc80007f7e0ff */
[C---:B------:R-:W-:Y:S01]  /*0e70*/  @P2 LOP3.LUT R2, R0.reuse, 0xfe, RZ, 0xc0, !PT ;  /* 0x000000fe00022812 */ /* 0x040fe200078ec0ff */
[----:B------:R-:W-:Y:S01]  /*0e80*/  IMAD.X R12, RZ, RZ, R12, P3 ;  /* 0x000000ffff0c7224 */ /* 0x000fe200018e060c */
[----:B------:R-:W-:Y:S02]  /*0e90*/  @!P2 ISETP.NE.U32.AND P0, PT, R0, 0x3, PT ;  /* 0x000000030000a80c */ /* 0x000fe40003f05070 */
[----:B------:R-:W-:Y:S02]  /*0ea0*/  @P2 ISETP.NE.U32.AND P1, PT, R2, 0x2, PT ;  /* 0x000000020200280c */ /* 0x000fe40003f25070 */
[----:B0-----:R-:W-:Y:S02]  /*0eb0*/  IADD3 R4, P3, PT, R4, UR8, RZ ;  /* 0x0000000804047c10 */ /* 0x001fe4000ff7e0ff */
[----:B------:R-:W-:Y:S02]  /*0ec0*/  @P2 ISETP.NE.AND.EX P1, PT, RZ, RZ, PT, P1 ;  /* 0x000000ffff00220c */ /* 0x000fe40003f25310 */
[----:B------:R-:W-:-:S02]  /*0ed0*/  @!P2 ISETP.NE.AND.EX P0, PT, R12, RZ, PT, P0 ;  /* 0x000000ff0c00a20c */ /* 0x000fc40003f05300 */
[----:B------:R-:W-:Y:S02]  /*0ee0*/  @P2 SEL R7, R7, RZ, !P1 ;  /* 0x000000ff07072207 */ /* 0x000fe40004800000 */
[----:B------:R-:W-:Y:S02]  /*0ef0*/  IADD3.X R5, PT, PT, R6, UR9, RZ, P3, !PT ;  /* 0x0000000906057c10 */ /* 0x000fe40009ffe4ff */
[----:B------:R-:W-:-:S05]  /*0f00*/  @!P2 SEL R7, RZ, 0x1, P0 ;  /* 0x00000001ff07a807 */ /* 0x000fca0000000000 */
[----:B------:R-:W-:Y:S01]  /*0f10*/  STG.E.U8 desc[UR6][R4.64], R7 ;  /* 0x0000000704007986 */ /* 0x000fe2000c101106 */
[----:B------:R-:W-:Y:S05]  /*0f20*/  EXIT ;  /* 0x000000000000794d */ /* 0x000fea0003800000 */
        .weak           $__internal_0_$__cuda_sm20_rem_u64
        .type           $__internal_0_$__cuda_sm20_rem_u64,@function
        .size           $__internal_0_$__cuda_sm20_rem_u64,(.L_x_10 - $__internal_0_$__cuda_sm20_rem_u64)
$__internal_0_$__cuda_sm20_rem_u64:
[----:B------:R-:W-:Y:S02]  /*0f30*/  IMAD.U32 R29, RZ, RZ, UR4 ;  /* 0x00000004ff1d7e24 */ /* 0x000fe4000f8e00ff */
[----:B------:R-:W-:-:S04]  /*0f40*/  IMAD.MOV.U32 R28, RZ, RZ, R8 ;  /* 0x000000ffff1c7224 */ /* 0x000fc800078e0008 */
[----:B------:R-:W0:Y:S08]  /*0f50*/  I2F.U64.RP R22, R28 ;  /* 0x0000001c00167312 */ /* 0x000e300000309000 */
[----:B0-----:R-:W0:Y:S02]  /*0f60*/  MUFU.RCP R22, R22 ;  /* 0x0000001600167308 */ /* 0x001e240000001000 */
[----:B0-----:R-:W-:-:S06]  /*0f70*/  IADD3 R19, PT, PT, R22, 0x1ffffffe, RZ ;  /* 0x1ffffffe16137810 */ /* 0x001fcc0007ffe0ff */
[----:B------:R-:W0:Y:S02]  /*0f80*/  F2I.U64.TRUNC R18, R19 ;  /* 0x0000001300127311 */ /* 0x000e24000020d800 */
[----:B0-----:R-:W-:-:S04]  /*0f90*/  IMAD.WIDE.U32 R20, R18, R8, RZ ;  /* 0x0000000812147225 */ /* 0x001fc800078e00ff */
[----:B------:R-:W-:Y:S01]  /*0fa0*/  IMAD R21, R18, UR4, R21 ;  /* 0x0000000412157c24 */ /* 0x000fe2000f8e0215 */
[----:B------:R-:W-:-:S03]  /*0fb0*/  IADD3 R25, P0, PT, RZ, -R20, RZ ;  /* 0x80000014ff197210 */ /* 0x000fc60007f1e0ff */
[----:B------:R-:W-:Y:S02]  /*0fc0*/  IMAD R21, R19, R8, R21 ;  /* 0x0000000813157224 */ /* 0x000fe400078e0215 */
[----:B------:R-:W-:-:S04]  /*0fd0*/  IMAD.HI.U32 R20, R18, R25, RZ ;  /* 0x0000001912147227 */ /* 0x000fc800078e00ff */
[----:B------:R-:W-:Y:S02]  /*0fe0*/  IMAD.X R27, RZ, RZ, ~R21, P0 ;  /* 0x000000ffff1b7224 */ /* 0x000fe400000e0e15 */
[----:B------:R-:W-:Y:S02]  /*0ff0*/  IMAD.MOV.U32 R21, RZ, RZ, R18 ;  /* 0x000000ffff157224 */ /* 0x000fe400078e0012 */
[----:B------:R-:W-:-:S04]  /*1000*/  IMAD.WIDE.U32 R20, P0, R18, R27, R20 ;  /* 0x0000001b12147225 */ /* 0x000fc80007800014 */
[C---:B------:R-:W-:Y:S02]  /*1010*/  IMAD R18, R19.reuse, R27, RZ ;  /* 0x0000001b13127224 */ /* 0x040fe400078e02ff */
[----:B------:R-:W-:-:S04]  /*1020*/  IMAD.HI.U32 R21, P1, R19, R25, R20 ;  /* 0x0000001913157227 */ /* 0x000fc80007820014 */
[----:B------:R-:W-:Y:S01]  /*1030*/  IMAD.HI.U32 R27, R19, R27, RZ ;  /* 0x0000001b131b7227 */ /* 0x000fe200078e00ff */
[----:B------:R-:W-:-:S03]  /*1040*/  IADD3 R21, P2, PT, R18, R21, RZ ;  /* 0x0000001512157210 */ /* 0x000fc60007f5e0ff */
[----:B------:R-:W-:Y:S02]  /*1050*/  IMAD.X R19, R27, 0x1, R19, P0 ;  /* 0x000000011b137824 */ /* 0x000fe400000e0613 */
[----:B------:R-:W-:-:S03]  /*1060*/  IMAD.WIDE.U32 R24, R21, R8, RZ ;  /* 0x0000000815187225 */ /* 0x000fc600078e00ff */
[----:B------:R-:W-:Y:S01]  /*1070*/  IADD3.X R19, PT, PT, RZ, RZ, R19, P2, P1 ;  /* 0x000000ffff137210 */ /* 0x000fe200017e2413 */
[----:B------:R-:W-:Y:S01]  /*1080*/  IMAD R18, R21, UR4, R25 ;  /* 0x0000000415127c24 */ /* 0x000fe2000f8e0219 */
[----:B------:R-:W-:-:S03]  /*1090*/  IADD3 R25, P0, PT, RZ, -R24, RZ ;  /* 0x80000018ff197210 */ /* 0x000fc60007f1e0ff */
[----:B------:R-:W-:Y:S02]  /*10a0*/  IMAD R18, R19, R8, R18 ;  /* 0x0000000813127224 */ /* 0x000fe400078e0212 */
[----:B------:R-:W-:-:S04]  /*10b0*/  IMAD.HI.U32 R20, R21, R25, RZ ;  /* 0x0000001915147227 */ /* 0x000fc800078e00ff */
[----:B------:R-:W-:-:S04]  /*10c0*/  IMAD.X R18, RZ, RZ, ~R18, P0 ;  /* 0x000000ffff127224 */ /* 0x000fc800000e0e12 */
[----:B------:R-:W-:-:S04]  /*10d0*/  IMAD.WIDE.U32 R20, P0, R21, R18, R20 ;  /* 0x0000001215147225 */ /* 0x000fc80007800014 */
[C---:B------:R-:W-:Y:S02]  /*10e0*/  IMAD R22, R19.reuse, R18, RZ ;  /* 0x0000001213167224 */ /* 0x040fe400078e02ff */
[----:B------:R-:W-:-:S04]  /*10f0*/  IMAD.HI.U32 R21, P1, R19, R25, R20 ;  /* 0x0000001913157227 */ /* 0x000fc80007820014 */
[----:B------:R-:W-:Y:S01]  /*1100*/  IMAD.HI.U32 R20, R19, R18, RZ ;  /* 0x0000001213147227 */ /* 0x000fe200078e00ff */
[----:B------:R-:W-:-:S03]  /*1110*/  IADD3 R22, P2, PT, R22, R21, RZ ;  /* 0x0000001516167210 */ /* 0x000fc60007f5e0ff */
[----:B------:R-:W-:Y:S02]  /*1120*/  IMAD.X R20, R20, 0x1, R19, P0 ;  /* 0x0000000114147824 */ /* 0x000fe400000e0613 */
[----:B------:R-:W-:Y:S02]  /*1130*/  HFMA2 R19, -RZ, RZ, 0, 0 ;  /* 0x00000000ff137431 */ /* 0x000fe400000001ff */
[----:B------:R-:W-:Y:S01]  /*1140*/  IMAD.HI.U32 R18, R22, R9, RZ ;  /* 0x0000000916127227 */ /* 0x000fe200078e00ff */
[----:B------:R-:W-:-:S05]  /*1150*/  IADD3.X R20, PT, PT, RZ, RZ, R20, P2, P1 ;  /* 0x000000ffff147210 */ /* 0x000fca00017e2414 */
[-C--:B------:R-:W-:Y:S02]  /*1160*/  IMAD R21, R20, R11.reuse, RZ ;  /* 0x0000000b14157224 */ /* 0x080fe400078e02ff */
[----:B------:R-:W-:-:S04]  /*1170*/  IMAD.WIDE.U32 R18, R22, R11, R18 ;  /* 0x0000000b16127225 */ /* 0x000fc800078e0012 */
[----:B------:R-:W-:-:S04]  /*1180*/  IMAD.HI.U32 R18, P0, R20, R9, R18 ;  /* 0x0000000914127227 */ /* 0x000fc80007800012 */
[----:B------:R-:W-:Y:S01]  /*1190*/  IMAD.HI.U32 R20, R20, R11, RZ ;  /* 0x0000000b14147227 */ /* 0x000fe200078e00ff */
[----:B------:R-:W-:-:S03]  /*11a0*/  IADD3 R21, P1, PT, R21, R18, RZ ;  /* 0x0000001215157210 */ /* 0x000fc60007f3e0ff */
[----:B------:R-:W-:Y:S02]  /*11b0*/  IMAD.X R20, RZ, RZ, R20, P0 ;  /* 0x000000ffff147224 */ /* 0x000fe400000e0614 */
[----:B------:R-:W-:-:S04]  /*11c0*/  IMAD.WIDE.U32 R18, R21, R8, RZ ;  /* 0x0000000815127225 */ /* 0x000fc800078e00ff */
[----:B------:R-:W-:Y:S01]  /*11d0*/  IMAD.X R25, RZ, RZ, R20, P1 ;  /* 0x000000ffff197224 */ /* 0x000fe200008e0614 */
[----:B------:R-:W-:Y:S01]  /*11e0*/  IADD3 R9, P1, PT, -R18, R9, RZ ;  /* 0x0000000912097210 */ /* 0x000fe20007f3e1ff */
[----:B------:R-:W-:-:S03]  /*11f0*/  IMAD R21, R21, UR4, R19 ;  /* 0x0000000415157c24 */ /* 0x000fc6000f8e0213 */
[-C--:B------:R-:W-:Y:S01]  /*1200*/  ISETP.GE.U32.AND P0, PT, R9, R8.reuse, PT ;  /* 0x000000080900720c */ /* 0x080fe20003f06070 */
[----:B------:R-:W-:-:S04]  /*1210*/  IMAD R18, R25, R8, R21 ;  /* 0x0000000819127224 */ /* 0x000fc800078e0215 */
[----:B------:R-:W-:Y:S01]  /*1220*/  IMAD.X R11, R11, 0x1, ~R18, P1 ;  /* 0x000000010b0b7824 */ /* 0x000fe200008e0e12 */
[----:B------:R-:W-:-:S04]  /*1230*/  IADD3 R19, P1, PT, -R8, R9, RZ ;  /* 0x0000000908137210 */ /* 0x000fc80007f3e1ff */
[C---:B------:R-:W-:Y:S02]  /*1240*/  ISETP.GE.U32.AND.EX P0, PT, R11.reuse, UR4, PT, P0 ;  /* 0x000000040b007c0c */ /* 0x040fe4000bf06100 */
[----:B------:R-:W-:Y:S02]  /*1250*/  IADD3.X R18, PT, PT, R11, ~UR4, RZ, P1, !PT ;  /* 0x800000040b127c10 */ /* 0x000fe40008ffe4ff */
[----:B------:R-:W-:Y:S02]  /*1260*/  SEL R19, R19, R9, P0 ;  /* 0x0000000913137207 */ /* 0x000fe40000000000 */
[----:B------:R-:W-:Y:S02]  /*1270*/  SEL R18, R18, R11, P0 ;  /* 0x0000000b12127207 */ /* 0x000fe40000000000 */
[----:B------:R-:W-:Y:S02]  /*1280*/  ISETP.GE.U32.AND P0, PT, R19, R8, PT ;  /* 0x000000081300720c */ /* 0x000fe40003f06070 */
[----:B------:R-:W-:-:S02]  /*1290*/  IADD3 R9, P2, PT, -R8, R19, RZ ;  /* 0x0000001308097210 */ /* 0x000fc40007f5e1ff */
[C---:B------:R-:W-:Y:S02]  /*12a0*/  ISETP.GE.U32.AND.EX P0, PT, R18.reuse, UR4, PT, P0 ;  /* 0x0000000412007c0c */ /* 0x040fe4000bf06100 */
[----:B------:R-:W-:Y:S02]  /*12b0*/  IADD3.X R11, PT, PT, R18, ~UR4, RZ, P2, !PT ;  /* 0x80000004120b7c10 */ /* 0x000fe400097fe4ff */
[----:B------:R-:W-:Y:S02]  /*12c0*/  ISETP.NE.U32.AND P1, PT, R8, RZ, PT ;  /* 0x000000ff0800720c */ /* 0x000fe40003f25070 */
[----:B------:R-:W-:Y:S02]  /*12d0*/  SEL R8, R9, R19, P0 ;  /* 0x0000001309087207 */ /* 0x000fe40000000000 */
[----:B------:R-:W-:Y:S01]  /*12e0*/  SEL R9, R11, R18, P0 ;  /* 0x000000120b097207 */ /* 0x000fe20000000000 */
[----:B------:R-:W-:Y:S01]  /*12f0*/  IMAD.MOV.U32 R11, RZ, RZ, 0x0 ;  /* 0x00000000ff0b7424 */ /* 0x000fe200078e00ff */
[----:B------:R-:W-:-:S04]  /*1300*/  ISETP.NE.AND.EX P1, PT, RZ, UR4, PT, P1 ;  /* 0x00000004ff007c0c */ /* 0x000fc8000bf25310 */
[----:B------:R-:W-:Y:S02]  /*1310*/  SEL R8, R8, 0xffffffff, P1 ;  /* 0xffffffff08087807 */ /* 0x000fe40000800000 */
[----:B------:R-:W-:Y:S01]  /*1320*/  SEL R9, R9, 0xffffffff, P1 ;  /* 0xffffffff09097807 */ /* 0x000fe20000800000 */
[----:B------:R-:W-:Y:S06]  /*1330*/  RET.REL.NODEC R10 `(_Z8run_stepPbS_) ;  /* 0xffffffec0a307950 */ /* 0x000fec0003c3ffff */
.L_x_9:
[----:B------:R-:W-:-:S00]  /*1340*/  BRA `(.L_x_9) ;  /* 0xfffffffc00fc7947 */ /* 0x000fc0000383ffff */
[----:B------:R-:W-:-:S00]  /*1350*/  NOP ;  /* 0x0000000000007918 */ /* 0x000fc00000000000 */
        /* <DEDUP_REMOVED lines=10> */
.L_x_10:


//--------------------- .nv.shared.reserved.0     --------------------------
	.section	.nv.shared.reserved.0,"aw",@nobits
	.weak		__nv_reservedSMEM_offset_0_alias
	.size		__nv_reservedSMEM_offset_0_alias, 0, 64
	.other		__nv_reservedSMEM_offset_0_alias,@"STO_CUDA_RESERVED_SHARED STV_DEFAULT"
__nv_reservedSMEM_offset_0_alias:
	.zero		0
	.zero		64


//--------------------- .nv.constant0._Z8run_stepPbS_ --------------------------
	.section	.nv.constant0._Z8run_stepPbS_,"a",@progbits
	.sectionflags	@""
	.align	4
.nv.constant0._Z8run_stepPbS_:
	.zero		912


//--------------------- SYMBOLS --------------------------

	.type		.nv.reservedSmem.offset0,@object
	.size		.nv.reservedSmem.offset0,0x4
